//
// Generated by NVIDIA NVVM Compiler
//
// Compiler Build ID: CL-36424714
// Cuda compilation tools, release 13.0, V13.0.88
// Based on NVVM 20.0.0
//

.version 9.0
.target sm_100
.address_size 64

	// .globl	__accrg_main_1_1

.visible .entry __accrg_main_1_1(
	.param .u64 .ptr .align 1 __accrg_main_1_1_param_0,
	.param .u64 .ptr .align 1 __accrg_main_1_1_param_1
)
{
	.reg .pred 	%p<7>;
	.reg .b32 	%r<29>;
	.reg .b64 	%rd<8>;

	ld.param.u64 	%rd3, [__accrg_main_1_1_param_0];
	ld.param.u64 	%rd4, [__accrg_main_1_1_param_1];
	mov.u32 	%r25, %ctaid.x;
	setp.gt.u32 	%p1, %r25, 7;
	@%p1 bra 	$L__BB0_9;
	mov.u32 	%r17, %ntid.y;
	mov.u32 	%r18, %ctaid.y;
	mov.u32 	%r19, %tid.y;
	mad.lo.s32 	%r2, %r18, %r17, %r19;
	mov.u32 	%r3, %tid.x;
	mov.u32 	%r4, %ntid.x;
	mov.u32 	%r5, %nctaid.x;
	mov.u32 	%r20, %nctaid.y;
	mul.lo.s32 	%r6, %r17, %r20;
	cvta.to.global.u64 	%rd1, %rd3;
	cvta.to.global.u64 	%rd2, %rd4;
$L__BB0_2:
	setp.gt.u32 	%p2, %r2, 15;
	@%p2 bra 	$L__BB0_8;
	shl.b32 	%r21, %r25, 11;
	or.b32  	%r8, %r3, %r21;
	mov.u32 	%r26, %r2;
$L__BB0_4:
	setp.gt.u32 	%p3, %r3, 127;
	@%p3 bra 	$L__BB0_7;
	shl.b32 	%r22, %r26, 7;
	add.s32 	%r27, %r8, %r22;
	mov.u32 	%r28, %r3;
$L__BB0_6:
	mul.wide.u32 	%rd5, %r27, 4;
	add.s64 	%rd6, %rd2, %rd5;
	add.s64 	%rd7, %rd1, %rd5;
	ld.global.u32 	%r23, [%rd7];
	mad.lo.s32 	%r24, %r23, 3, 2;
	st.global.u32 	[%rd6], %r24;
	add.s32 	%r28, %r28, %r4;
	add.s32 	%r27, %r27, %r4;
	setp.lt.u32 	%p4, %r28, 128;
	@%p4 bra 	$L__BB0_6;
$L__BB0_7:
	add.s32 	%r26, %r26, %r6;
	setp.lt.u32 	%p5, %r26, 16;
	@%p5 bra 	$L__BB0_4;
$L__BB0_8:
	add.s32 	%r25, %r25, %r5;
	setp.lt.u32 	%p6, %r25, 8;
	@%p6 bra 	$L__BB0_2;
$L__BB0_9:
	ret;

}


// ===== COMPILED SASS (sm_100) =====

	.target	sm_100

	.elftype	@"ET_EXEC"


//--------------------- .note.nv.tkinfo           --------------------------
	.section	.note.nv.tkinfo,"",@"SHT_NOTE"
	.sectionflags	@"SHF_NOTE_NV_TKINFO"
	.tkinfo
        /*0018*/ 	.word	0x00000002
        /*0030*/ 	.string	""
        /*0030*/ 	.string	"ptxas"
        /*0030*/ 	.string	"Cuda compilation tools, release 13.0, V13.0.88"
        /*0030*/ 	.string	"Build cuda_13.0.r13.0/compiler.36424714_0"
        /*0030*/ 	.string	"-arch sm_100 -m 64 "



//--------------------- .note.nv.cuinfo           --------------------------
	.section	.note.nv.cuinfo,"",@"SHT_NOTE"
	.sectionflags	@"SHF_NOTE_NV_CUINFO"
        /*0018*/ 	.short	0x0002
        /*001a*/ 	.short	0x0064
        /*001c*/ 	.short	0x0082
	.zero		2


//--------------------- .nv.info                  --------------------------
	.section	.nv.info,"",@"SHT_CUDA_INFO"
	.align	4


	//----- nvinfo : EIATTR_REGCOUNT
	.align		4
        /*0000*/ 	.byte	0x04, 0x2f
        /*0002*/ 	.short	(.L_1 - .L_0)
	.align		4
.L_0:
        /*0004*/ 	.word	index@(__accrg_main_1_1)
        /*0008*/ 	.word	0x00000016


	//----- nvinfo : EIATTR_FRAME_SIZE
	.align		4
.L_1:
        /*000c*/ 	.byte	0x04, 0x11
        /*000e*/ 	.short	(.L_3 - .L_2)
	.align		4
.L_2:
        /*0010*/ 	.word	index@(__accrg_main_1_1)
        /*0014*/ 	.word	0x00000000


	//----- nvinfo : EIATTR_MIN_STACK_SIZE
	.align		4
.L_3:
        /*0018*/ 	.byte	0x04, 0x12
        /*001a*/ 	.short	(.L_5 - .L_4)
	.align		4
.L_4:
        /*001c*/ 	.word	index@(__accrg_main_1_1)
        /*0020*/ 	.word	0x00000000
.L_5:


//--------------------- .nv.compat                --------------------------
	.section	.nv.compat,"",@"SHT_CUDA_COMPAT_INFO"
	.align	4
        /*0000*/ 	.byte	0x02, 0x09, 0x00, 0x00, 0x02, 0x02, 0x01, 0x00, 0x02, 0x05, 0x05, 0x00, 0x03, 0x07, 0x01, 0x01
        /*0010*/ 	.byte	0x02, 0x03, 0x00, 0x00, 0x02, 0x06, 0x01, 0x00, 0x04, 0x0b, 0x08, 0x00, 0x09, 0x00, 0x00, 0x00
        /*0020*/ 	.byte	0x00, 0x00, 0x00, 0x00


//--------------------- .nv.info.__accrg_main_1_1 --------------------------
	.section	.nv.info.__accrg_main_1_1,"",@"SHT_CUDA_INFO"
	.sectionflags	@""
	.align	4


	//----- nvinfo : EIATTR_CUDA_API_VERSION
	.align		4
        /*0000*/ 	.byte	0x04, 0x37
        /*0002*/ 	.short	(.L_7 - .L_6)
.L_6:
        /*0004*/ 	.word	0x00000082


	//----- nvinfo : EIATTR_KPARAM_INFO
	.align		4
.L_7:
        /*0008*/ 	.byte	0x04, 0x17
        /*000a*/ 	.short	(.L_9 - .L_8)
.L_8:
        /*000c*/ 	.word	0x00000000
        /*0010*/ 	.short	0x0001
        /*0012*/ 	.short	0x0008
        /*0014*/ 	.byte	0x00, 0xf5, 0x21, 0x00


	//----- nvinfo : EIATTR_KPARAM_INFO
	.align		4
.L_9:
        /*0018*/ 	.byte	0x04, 0x17
        /*001a*/ 	.short	(.L_11 - .L_10)
.L_10:
        /*001c*/ 	.word	0x00000000
        /*0020*/ 	.short	0x0000
        /*0022*/ 	.short	0x0000
        /*0024*/ 	.byte	0x00, 0xf5, 0x21, 0x00


	//----- nvinfo : EIATTR_SPARSE_MMA_MASK
	.align		4
.L_11:
        /*0028*/ 	.byte	0x03, 0x50
        /*002a*/ 	.short	0x0000


	//----- nvinfo : EIATTR_MAXREG_COUNT
	.align		4
        /*002c*/ 	.byte	0x03, 0x1b
        /*002e*/ 	.short	0x00ff


	//----- nvinfo : EIATTR_MERCURY_ISA_VERSION
	.align		4
        /*0030*/ 	.byte	0x03, 0x5f
        /*0032*/ 	.short	0x0101


	//----- nvinfo : EIATTR_VRC_CTA_INIT_COUNT
	.align		4
        /*0034*/ 	.byte	0x02, 0x4a
	.zero		1
	.zero		1


	//----- nvinfo : EIATTR_EXIT_INSTR_OFFSETS
	.align		4
        /*0038*/ 	.byte	0x04, 0x1c
        /*003a*/ 	.short	(.L_13 - .L_12)


	//   ....[0]....
.L_12:
        /*003c*/ 	.word	0x00000030


	//   ....[1]....
        /*0040*/ 	.word	0x000002d0


	//----- nvinfo : EIATTR_CRS_STACK_SIZE
	.align		4
.L_13:
        /*0044*/ 	.byte	0x04, 0x1e
        /*0046*/ 	.short	(.L_15 - .L_14)
.L_14:
        /*0048*/ 	.word	0x00000000


	//----- nvinfo : EIATTR_CBANK_PARAM_SIZE
	.align		4
.L_15:
        /*004c*/ 	.byte	0x03, 0x19
        /*004e*/ 	.short	0x0010


	//----- nvinfo : EIATTR_PARAM_CBANK
	.align		4
        /*0050*/ 	.byte	0x04, 0x0a
        /*0052*/ 	.short	(.L_17 - .L_16)
	.align		4
.L_16:
        /*0054*/ 	.word	index@(.nv.constant0.__accrg_main_1_1)
        /*0058*/ 	.short	0x0380
        /*005a*/ 	.short	0x0010


	//----- nvinfo : EIATTR_SW_WAR
	.align		4
.L_17:
        /*005c*/ 	.byte	0x04, 0x36
        /*005e*/ 	.short	(.L_19 - .L_18)
.L_18:
        /*0060*/ 	.word	0x00000008
.L_19:


//--------------------- .nv.callgraph             --------------------------
	.section	.nv.callgraph,"",@"SHT_CUDA_CALLGRAPH"
	.align	4
	.sectionentsize	8
	.align		4
        /*0000*/ 	.word	0x00000000
	.align		4
        /*0004*/ 	.word	0xffffffff
	.align		4
        /*0008*/ 	.word	0x00000000
	.align		4
        /*000c*/ 	.word	0xfffffffe
	.align		4
        /*0010*/ 	.word	0x00000000
	.align		4
        /*0014*/ 	.word	0xfffffffd
	.align		4
        /*0018*/ 	.word	0x00000000
	.align		4
        /*001c*/ 	.word	0xfffffffc


//--------------------- .text.__accrg_main_1_1    --------------------------
	.section	.text.__accrg_main_1_1,"ax",@progbits
	.align	128
        .global         __accrg_main_1_1
        .type           __accrg_main_1_1,@function
        .size           __accrg_main_1_1,(.L_x_8 - __accrg_main_1_1)
        .other          __accrg_main_1_1,@"STO_CUDA_ENTRY STV_DEFAULT"
__accrg_main_1_1:
.text.__accrg_main_1_1:
[----:B------:R-:W-:Y:S01]  /*0000*/  LDC R1, c[0x0][0x37c] ;  /* 0x0000df00ff017b82 */ /* 0x000fe20000000800 */
[----:B------:R-:W0:Y:S02]  /*0010*/  S2R R0, SR_CTAID.X ;  /* 0x0000000000007919 */ /* 0x000e240000002500 */
[----:B0-----:R-:W-:-:S13]  /*0020*/  ISETP.GT.U32.AND P0, PT, R0, 0x7, PT ;  /* 0x000000070000780c */ /* 0x001fda0003f04070 */
[----:B------:R-:W-:Y:S05]  /*0030*/  @P0 EXIT ;  /* 0x000000000000094d */ /* 0x000fea0003800000 */
[----:B------:R-:W0:Y:S01]  /*0040*/  S2R R10, SR_CTAID.Y ;  /* 0x00000000000a7919 */ /* 0x000e220000002600 */
[----:B------:R-:W1:Y:S01]  /*0050*/  LDCU UR5, c[0x0][0x364] ;  /* 0x00006c80ff0577ac */ /* 0x000e620008000800 */
[----:B------:R-:W0:Y:S01]  /*0060*/  S2R R3, SR_TID.Y ;  /* 0x0000000000037919 */ /* 0x000e220000002200 */
[----:B------:R-:W2:Y:S01]  /*0070*/  LDCU UR6, c[0x0][0x360] ;  /* 0x00006c00ff0677ac */ /* 0x000ea20008000800 */
[----:B------:R-:W3:Y:S01]  /*0080*/  LDC R19, c[0x0][0x370] ;  /* 0x0000dc00ff137b82 */ /* 0x000ee20000000800 */
[----:B------:R-:W4:Y:S01]  /*0090*/  S2R R17, SR_TID.X ;  /* 0x0000000000117919 */ /* 0x000f220000002100 */
[----:B------:R-:W1:Y:S01]  /*00a0*/  LDCU UR4, c[0x0][0x374] ;  /* 0x00006e80ff0477ac */ /* 0x000e620008000800 */
[----:B------:R-:W0:Y:S01]  /*00b0*/  LDCU.64 UR8, c[0x0][0x358] ;  /* 0x00006b00ff0877ac */ /* 0x000e220008000a00 */
[----:B-1----:R-:W-:Y:S02]  /*00c0*/  UIMAD UR4, UR5, UR4, URZ ;  /* 0x00000004050472a4 */ /* 0x002fe4000f8e02ff */
[----:B0-2---:R-:W-:-:S10]  /*00d0*/  IMAD R10, R10, UR5, R3 ;  /* 0x000000050a0a7c24 */ /* 0x005fd4000f8e0203 */
.L_x_6:
[----:B------:R-:W-:Y:S01]  /*00e0*/  ISETP.GT.U32.AND P0, PT, R10, 0xf, PT ;  /* 0x0000000f0a00780c */ /* 0x000fe20003f04070 */
[----:B------:R-:W-:-:S12]  /*00f0*/  BSSY.RECONVERGENT B0, `(.L_x_0) ;  /* 0x000001a000007945 */ /* 0x000fd80003800200 */
[----:B--2---:R-:W-:Y:S05]  /*0100*/  @P0 BRA `(.L_x_1) ;  /* 0x0000000000600947 */ /* 0x004fea0003800000 */
[----:B------:R-:W-:Y:S02]  /*0110*/  IMAD.SHL.U32 R2, R0, 0x800, RZ ;  /* 0x0000080000027824 */ /* 0x000fe400078e00ff */
[----:B------:R-:W-:-:S03]  /*0120*/  IMAD.MOV.U32 R11, RZ, RZ, R10 ;  /* 0x000000ffff0b7224 */ /* 0x000fc600078e000a */
[----:B----4-:R-:W-:-:S07]  /*0130*/  LOP3.LUT R14, R17, R2, RZ, 0xfc, !PT ;  /* 0x00000002110e7212 */ /* 0x010fce00078efcff */
.L_x_5:
[----:B------:R-:W-:Y:S01]  /*0140*/  ISETP.GT.U32.AND P0, PT, R17, 0x7f, PT ;  /* 0x0000007f1100780c */ /* 0x000fe20003f04070 */
[----:B------:R-:W-:-:S12]  /*0150*/  BSSY.RECONVERGENT B1, `(.L_x_2) ;  /* 0x0000010000017945 */ /* 0x000fd80003800200 */
[----:B--2---:R-:W-:Y:S05]  /*0160*/  @P0 BRA `(.L_x_3) ;  /* 0x0000000000380947 */ /* 0x004fea0003800000 */
[----:B------:R-:W0:Y:S01]  /*0170*/  LDC.64 R2, c[0x0][0x380] ;  /* 0x0000e000ff027b82 */ /* 0x000e220000000a00 */
[----:B------:R-:W-:Y:S01]  /*0180*/  LEA R13, R11, R14, 0x7 ;  /* 0x0000000e0b0d7211 */ /* 0x000fe200078e38ff */
[----:B------:R-:W-:-:S06]  /*0190*/  IMAD.MOV.U32 R12, RZ, RZ, R17 ;  /* 0x000000ffff0c7224 */ /* 0x000fcc00078e0011 */
[----:B------:R-:W1:Y:S02]  /*01a0*/  LDC.64 R4, c[0x0][0x388] ;  /* 0x0000e200ff047b82 */ /* 0x000e640000000a00 */
.L_x_4:
[----:B0-----:R-:W-:-:S06]  /*01b0*/  IMAD.WIDE.U32 R8, R13, 0x4, R2 ;  /* 0x000000040d087825 */ /* 0x001fcc00078e0002 */
[----:B--2---:R-:W2:Y:S01]  /*01c0*/  LDG.E R8, desc[UR8][R8.64] ;  /* 0x0000000808087981 */ /* 0x004ea2000c1e1900 */
[----:B------:R-:W-:Y:S02]  /*01d0*/  HFMA2 R15, -RZ, RZ, 0, 1.78813934326171875e-07 ;  /* 0x00000003ff0f7431 */ /* 0x000fe400000001ff */
[C---:B-1----:R-:W-:Y:S01]  /*01e0*/  IMAD.WIDE.U32 R6, R13.reuse, 0x4, R4 ;  /* 0x000000040d067825 */ /* 0x042fe200078e0004 */
[----:B------:R-:W-:-:S03]  /*01f0*/  IADD3 R13, PT, PT, R13, UR6, RZ ;  /* 0x000000060d0d7c10 */ /* 0x000fc6000fffe0ff */
[----:B------:R-:W-:-:S05]  /*0200*/  VIADD R12, R12, UR6 ;  /* 0x000000060c0c7c36 */ /* 0x000fca0008000000 */
[----:B------:R-:W-:Y:S01]  /*0210*/  ISETP.GE.U32.AND P0, PT, R12, 0x80, PT ;  /* 0x000000800c00780c */ /* 0x000fe20003f06070 */
[----:B--2---:R-:W-:-:S05]  /*0220*/  IMAD R15, R8, R15, 0x2 ;  /* 0x00000002080f7424 */ /* 0x004fca00078e020f */
[----:B------:R2:W-:Y:S07]  /*0230*/  STG.E desc[UR8][R6.64], R15 ;  /* 0x0000000f06007986 */ /* 0x0005ee000c101908 */
[----:B------:R-:W-:Y:S05]  /*0240*/  @!P0 BRA `(.L_x_4) ;  /* 0xfffffffc00d88947 */ /* 0x000fea000383ffff */
.L_x_3:
[----:B------:R-:W-:Y:S05]  /*0250*/  BSYNC.RECONVERGENT B1 ;  /* 0x0000000000017941 */ /* 0x000fea0003800200 */
.L_x_2:
[----:B------:R-:W-:-:S05]  /*0260*/  VIADD R11, R11, UR4 ;  /* 0x000000040b0b7c36 */ /* 0x000fca0008000000 */
[----:B------:R-:W-:-:S13]  /*0270*/  ISETP.GE.U32.AND P0, PT, R11, 0x10, PT ;  /* 0x000000100b00780c */ /* 0x000fda0003f06070 */
[----:B------:R-:W-:Y:S05]  /*0280*/  @!P0 BRA `(.L_x_5) ;  /* 0xfffffffc00ac8947 */ /* 0x000fea000383ffff */
.L_x_1:
[----:B------:R-:W-:Y:S05]  /*0290*/  BSYNC.RECONVERGENT B0 ;  /* 0x0000000000007941 */ /* 0x000fea0003800200 */
.L_x_0:
[----:B---3--:R-:W-:-:S04]  /*02a0*/  IADD3 R0, PT, PT, R19, R0, RZ ;  /* 0x0000000013007210 */ /* 0x008fc80007ffe0ff */
[----:B------:R-:W-:-:S13]  /*02b0*/  ISETP.GE.U32.AND P0, PT, R0, 0x8, PT ;  /* 0x000000080000780c */ /* 0x000fda0003f06070 */
[----:B------:R-:W-:Y:S05]  /*02c0*/  @!P0 BRA `(.L_x_6) ;  /* 0xfffffffc00848947 */ /* 0x000fea000383ffff */
[----:B------:R-:W-:Y:S05]  /*02d0*/  EXIT ;  /* 0x000000000000794d */ /* 0x000fea0003800000 */
.L_x_7:
[----:B------:R-:W-:-:S00]  /*02e0*/  BRA `(.L_x_7) ;  /* 0xfffffffc00fc7947 */ /* 0x000fc0000383ffff */
[----:B------:R-:W-:-:S00]  /*02f0*/  NOP ;  /* 0x0000000000007918 */ /* 0x000fc00000000000 */
        /* <DEDUP_REMOVED lines=8> */
.L_x_8:


//--------------------- .nv.shared.reserved.0     --------------------------
	.section	.nv.shared.reserved.0,"aw",@nobits
	.weak		__nv_reservedSMEM_offset_0_alias
	.size		__nv_reservedSMEM_offset_0_alias, 0, 64
	.other		__nv_reservedSMEM_offset_0_alias,@"STO_CUDA_RESERVED_SHARED STV_DEFAULT"
__nv_reservedSMEM_offset_0_alias:
	.zero		0
	.zero		64


//--------------------- .nv.constant0.__accrg_main_1_1 --------------------------
	.section	.nv.constant0.__accrg_main_1_1,"a",@progbits
	.sectionflags	@""
	.align	4
.nv.constant0.__accrg_main_1_1:
	.zero		912


//--------------------- SYMBOLS --------------------------

	.type		.nv.reservedSmem.offset0,@object
	.size		.nv.reservedSmem.offset0,0x4
